//
// Generated by NVIDIA NVVM Compiler
//
// Compiler Build ID: CL-36424714
// Cuda compilation tools, release 13.0, V13.0.88
// Based on NVVM 20.0.0
//

.version 9.0
.target sm_100
.address_size 64

	// .globl	_Z6VecAddPfS_S_

.visible .entry _Z6VecAddPfS_S_(
	.param .u64 .ptr .align 1 _Z6VecAddPfS_S__param_0,
	.param .u64 .ptr .align 1 _Z6VecAddPfS_S__param_1,
	.param .u64 .ptr .align 1 _Z6VecAddPfS_S__param_2
)
{
	.reg .b32 	%r<5>;
	.reg .b32 	%f<4>;
	.reg .b64 	%rd<11>;

	ld.param.u64 	%rd1, [_Z6VecAddPfS_S__param_0];
	ld.param.u64 	%rd2, [_Z6VecAddPfS_S__param_1];
	ld.param.u64 	%rd3, [_Z6VecAddPfS_S__param_2];
	cvta.to.global.u64 	%rd4, %rd3;
	cvta.to.global.u64 	%rd5, %rd2;
	cvta.to.global.u64 	%rd6, %rd1;
	mov.u32 	%r1, %ntid.x;
	mov.u32 	%r2, %ctaid.x;
	mov.u32 	%r3, %tid.x;
	mad.lo.s32 	%r4, %r1, %r2, %r3;
	mul.wide.s32 	%rd7, %r4, 4;
	add.s64 	%rd8, %rd6, %rd7;
	ld.global.f32 	%f1, [%rd8];
	add.s64 	%rd9, %rd5, %rd7;
	ld.global.f32 	%f2, [%rd9];
	add.f32 	%f3, %f1, %f2;
	add.s64 	%rd10, %rd4, %rd7;
	st.global.f32 	[%rd10], %f3;
	ret;

}


// ===== COMPILED SASS (sm_100) =====

	.target	sm_100

	.elftype	@"ET_EXEC"


//--------------------- .note.nv.tkinfo           --------------------------
	.section	.note.nv.tkinfo,"",@"SHT_NOTE"
	.sectionflags	@"SHF_NOTE_NV_TKINFO"
	.tkinfo
        /*0018*/ 	.word	0x00000002
        /*0030*/ 	.string	""
        /*0030*/ 	.string	"ptxas"
        /*0030*/ 	.string	"Cuda compilation tools, release 13.0, V13.0.88"
        /*0030*/ 	.string	"Build cuda_13.0.r13.0/compiler.36424714_0"
        /*0030*/ 	.string	"-arch sm_100 -m 64 "



//--------------------- .note.nv.cuinfo           --------------------------
	.section	.note.nv.cuinfo,"",@"SHT_NOTE"
	.sectionflags	@"SHF_NOTE_NV_CUINFO"
        /*0018*/ 	.short	0x0002
        /*001a*/ 	.short	0x0064
        /*001c*/ 	.short	0x0082
	.zero		2


//--------------------- .nv.info                  --------------------------
	.section	.nv.info,"",@"SHT_CUDA_INFO"
	.align	4


	//----- nvinfo : EIATTR_REGCOUNT
	.align		4
        /*0000*/ 	.byte	0x04, 0x2f
        /*0002*/ 	.short	(.L_1 - .L_0)
	.align		4
.L_0:
        /*0004*/ 	.word	index@(_Z6VecAddPfS_S_)
        /*0008*/ 	.word	0x0000000c


	//----- nvinfo : EIATTR_FRAME_SIZE
	.align		4
.L_1:
        /*000c*/ 	.byte	0x04, 0x11
        /*000e*/ 	.short	(.L_3 - .L_2)
	.align		4
.L_2:
        /*0010*/ 	.word	index@(_Z6VecAddPfS_S_)
        /*0014*/ 	.word	0x00000000


	//----- nvinfo : EIATTR_MIN_STACK_SIZE
	.align		4
.L_3:
        /*0018*/ 	.byte	0x04, 0x12
        /*001a*/ 	.short	(.L_5 - .L_4)
	.align		4
.L_4:
        /*001c*/ 	.word	index@(_Z6VecAddPfS_S_)
        /*0020*/ 	.word	0x00000000
.L_5:


//--------------------- .nv.compat                --------------------------
	.section	.nv.compat,"",@"SHT_CUDA_COMPAT_INFO"
	.align	4
        /*0000*/ 	.byte	0x02, 0x09, 0x00, 0x00, 0x02, 0x02, 0x01, 0x00, 0x02, 0x05, 0x05, 0x00, 0x03, 0x07, 0x01, 0x01
        /*0010*/ 	.byte	0x02, 0x03, 0x00, 0x00, 0x02, 0x06, 0x01, 0x00, 0x04, 0x0b, 0x08, 0x00, 0x09, 0x00, 0x00, 0x00
        /*0020*/ 	.byte	0x00, 0x00, 0x00, 0x00


//--------------------- .nv.info._Z6VecAddPfS_S_  --------------------------
	.section	.nv.info._Z6VecAddPfS_S_,"",@"SHT_CUDA_INFO"
	.sectionflags	@""
	.align	4


	//----- nvinfo : EIATTR_CUDA_API_VERSION
	.align		4
        /*0000*/ 	.byte	0x04, 0x37
        /*0002*/ 	.short	(.L_7 - .L_6)
.L_6:
        /*0004*/ 	.word	0x00000082


	//----- nvinfo : EIATTR_KPARAM_INFO
	.align		4
.L_7:
        /*0008*/ 	.byte	0x04, 0x17
        /*000a*/ 	.short	(.L_9 - .L_8)
.L_8:
        /*000c*/ 	.word	0x00000000
        /*0010*/ 	.short	0x0002
        /*0012*/ 	.short	0x0010
        /*0014*/ 	.byte	0x00, 0xf5, 0x21, 0x00


	//----- nvinfo : EIATTR_KPARAM_INFO
	.align		4
.L_9:
        /*0018*/ 	.byte	0x04, 0x17
        /*001a*/ 	.short	(.L_11 - .L_10)
.L_10:
        /*001c*/ 	.word	0x00000000
        /*0020*/ 	.short	0x0001
        /*0022*/ 	.short	0x0008
        /*0024*/ 	.byte	0x00, 0xf5, 0x21, 0x00


	//----- nvinfo : EIATTR_KPARAM_INFO
	.align		4
.L_11:
        /*0028*/ 	.byte	0x04, 0x17
        /*002a*/ 	.short	(.L_13 - .L_12)
.L_12:
        /*002c*/ 	.word	0x00000000
        /*0030*/ 	.short	0x0000
        /*0032*/ 	.short	0x0000
        /*0034*/ 	.byte	0x00, 0xf5, 0x21, 0x00


	//----- nvinfo : EIATTR_SPARSE_MMA_MASK
	.align		4
.L_13:
        /*0038*/ 	.byte	0x03, 0x50
        /*003a*/ 	.short	0x0000


	//----- nvinfo : EIATTR_MAXREG_COUNT
	.align		4
        /*003c*/ 	.byte	0x03, 0x1b
        /*003e*/ 	.short	0x00ff


	//----- nvinfo : EIATTR_MERCURY_ISA_VERSION
	.align		4
        /*0040*/ 	.byte	0x03, 0x5f
        /*0042*/ 	.short	0x0101


	//----- nvinfo : EIATTR_VRC_CTA_INIT_COUNT
	.align		4
        /*0044*/ 	.byte	0x02, 0x4a
	.zero		1
	.zero		1


	//----- nvinfo : EIATTR_EXIT_INSTR_OFFSETS
	.align		4
        /*0048*/ 	.byte	0x04, 0x1c
        /*004a*/ 	.short	(.L_15 - .L_14)


	//   ....[0]....
.L_14:
        /*004c*/ 	.word	0x00000100


	//----- nvinfo : EIATTR_CBANK_PARAM_SIZE
	.align		4
.L_15:
        /*0050*/ 	.byte	0x03, 0x19
        /*0052*/ 	.short	0x0018


	//----- nvinfo : EIATTR_PARAM_CBANK
	.align		4
        /*0054*/ 	.byte	0x04, 0x0a
        /*0056*/ 	.short	(.L_17 - .L_16)
	.align		4
.L_16:
        /*0058*/ 	.word	index@(.nv.constant0._Z6VecAddPfS_S_)
        /*005c*/ 	.short	0x0380
        /*005e*/ 	.short	0x0018


	//----- nvinfo : EIATTR_SW_WAR
	.align		4
.L_17:
        /*0060*/ 	.byte	0x04, 0x36
        /*0062*/ 	.short	(.L_19 - .L_18)
.L_18:
        /*0064*/ 	.word	0x00000008
.L_19:


//--------------------- .nv.callgraph             --------------------------
	.section	.nv.callgraph,"",@"SHT_CUDA_CALLGRAPH"
	.align	4
	.sectionentsize	8
	.align		4
        /*0000*/ 	.word	0x00000000
	.align		4
        /*0004*/ 	.word	0xffffffff
	.align		4
        /*0008*/ 	.word	0x00000000
	.align		4
        /*000c*/ 	.word	0xfffffffe
	.align		4
        /*0010*/ 	.word	0x00000000
	.align		4
        /*0014*/ 	.word	0xfffffffd
	.align		4
        /*0018*/ 	.word	0x00000000
	.align		4
        /*001c*/ 	.word	0xfffffffc


//--------------------- .text._Z6VecAddPfS_S_     --------------------------
	.section	.text._Z6VecAddPfS_S_,"ax",@progbits
	.align	128
        .global         _Z6VecAddPfS_S_
        .type           _Z6VecAddPfS_S_,@function
        .size           _Z6VecAddPfS_S_,(.L_x_1 - _Z6VecAddPfS_S_)
        .other          _Z6VecAddPfS_S_,@"STO_CUDA_ENTRY STV_DEFAULT"
_Z6VecAddPfS_S_:
.text._Z6VecAddPfS_S_:
[----:B------:R-:W-:Y:S01]  /*0000*/  LDC R1, c[0x0][0x37c] ;  /* 0x0000df00ff017b82 */ /* 0x000fe20000000800 */
[----:B------:R-:W0:Y:S07]  /*0010*/  S2R R9, SR_CTAID.X ;  /* 0x0000000000097919 */ /* 0x000e2e0000002500 */
[----:B------:R-:W1:Y:S01]  /*0020*/  LDC.64 R2, c[0x0][0x380] ;  /* 0x0000e000ff027b82 */ /* 0x000e620000000a00 */
[----:B------:R-:W0:Y:S01]  /*0030*/  LDCU UR6, c[0x0][0x360] ;  /* 0x00006c00ff0677ac */ /* 0x000e220008000800 */
[----:B------:R-:W0:Y:S01]  /*0040*/  S2R R0, SR_TID.X ;  /* 0x0000000000007919 */ /* 0x000e220000002100 */
[----:B------:R-:W2:Y:S05]  /*0050*/  LDCU.64 UR4, c[0x0][0x358] ;  /* 0x00006b00ff0477ac */ /* 0x000eaa0008000a00 */
[----:B------:R-:W3:Y:S08]  /*0060*/  LDC.64 R4, c[0x0][0x388] ;  /* 0x0000e200ff047b82 */ /* 0x000ef00000000a00 */
[----:B------:R-:W4:Y:S01]  /*0070*/  LDC.64 R6, c[0x0][0x390] ;  /* 0x0000e400ff067b82 */ /* 0x000f220000000a00 */
[----:B0-----:R-:W-:-:S04]  /*0080*/  IMAD R9, R9, UR6, R0 ;  /* 0x0000000609097c24 */ /* 0x001fc8000f8e0200 */
[----:B-1----:R-:W-:-:S04]  /*0090*/  IMAD.WIDE R2, R9, 0x4, R2 ;  /* 0x0000000409027825 */ /* 0x002fc800078e0202 */
[C---:B---3--:R-:W-:Y:S02]  /*00a0*/  IMAD.WIDE R4, R9.reuse, 0x4, R4 ;  /* 0x0000000409047825 */ /* 0x048fe400078e0204 */
[----:B--2---:R-:W2:Y:S04]  /*00b0*/  LDG.E R2, desc[UR4][R2.64] ;  /* 0x0000000402027981 */ /* 0x004ea8000c1e1900 */
[----:B------:R-:W2:Y:S01]  /*00c0*/  LDG.E R5, desc[UR4][R4.64] ;  /* 0x0000000404057981 */ /* 0x000ea2000c1e1900 */
[----:B----4-:R-:W-:-:S04]  /*00d0*/  IMAD.WIDE R6, R9, 0x4, R6 ;  /* 0x0000000409067825 */ /* 0x010fc800078e0206 */
[----:B--2---:R-:W-:-:S05]  /*00e0*/  FADD R9, R2, R5 ;  /* 0x0000000502097221 */ /* 0x004fca0000000000 */
[----:B------:R-:W-:Y:S01]  /*00f0*/  STG.E desc[UR4][R6.64], R9 ;  /* 0x0000000906007986 */ /* 0x000fe2000c101904 */
[----:B------:R-:W-:Y:S05]  /*0100*/  EXIT ;  /* 0x000000000000794d */ /* 0x000fea0003800000 */
.L_x_0:
[----:B------:R-:W-:-:S00]  /*0110*/  BRA `(.L_x_0) ;  /* 0xfffffffc00fc7947 */ /* 0x000fc0000383ffff */
[----:B------:R-:W-:-:S00]  /*0120*/  NOP ;  /* 0x0000000000007918 */ /* 0x000fc00000000000 */
        /* <DEDUP_REMOVED lines=13> */
.L_x_1:


//--------------------- .nv.shared.reserved.0     --------------------------
	.section	.nv.shared.reserved.0,"aw",@nobits
	.weak		__nv_reservedSMEM_offset_0_alias
	.size		__nv_reservedSMEM_offset_0_alias, 0, 64
	.other		__nv_reservedSMEM_offset_0_alias,@"STO_CUDA_RESERVED_SHARED STV_DEFAULT"
__nv_reservedSMEM_offset_0_alias:
	.zero		0
	.zero		64


//--------------------- .nv.constant0._Z6VecAddPfS_S_ --------------------------
	.section	.nv.constant0._Z6VecAddPfS_S_,"a",@progbits
	.sectionflags	@""
	.align	4
.nv.constant0._Z6VecAddPfS_S_:
	.zero		920


//--------------------- SYMBOLS --------------------------

	.type		.nv.reservedSmem.offset0,@object
	.size		.nv.reservedSmem.offset0,0x4
